//
// Generated by NVIDIA NVVM Compiler
//
// Compiler Build ID: CL-36424714
// Cuda compilation tools, release 13.0, V13.0.88
// Based on NVVM 20.0.0
//

.version 9.0
.target sm_100
.address_size 64

	// .globl	_Z10matMulTilePKfS0_Pfi
// _ZZ10matMulTilePKfS0_PfiE6a_tile has been demoted
// _ZZ10matMulTilePKfS0_PfiE6b_tile has been demoted

.visible .entry _Z10matMulTilePKfS0_Pfi(
	.param .u64 .ptr .align 1 _Z10matMulTilePKfS0_Pfi_param_0,
	.param .u64 .ptr .align 1 _Z10matMulTilePKfS0_Pfi_param_1,
	.param .u64 .ptr .align 1 _Z10matMulTilePKfS0_Pfi_param_2,
	.param .u32 _Z10matMulTilePKfS0_Pfi_param_3
)
{
	.reg .pred 	%p<8>;
	.reg .b32 	%r<43>;
	.reg .b32 	%f<63>;
	.reg .b64 	%rd<13>;
	// demoted variable
	.shared .align 4 .b8 _ZZ10matMulTilePKfS0_PfiE6a_tile[1024];
	// demoted variable
	.shared .align 4 .b8 _ZZ10matMulTilePKfS0_PfiE6b_tile[1024];
	ld.param.u64 	%rd4, [_Z10matMulTilePKfS0_Pfi_param_0];
	ld.param.u64 	%rd5, [_Z10matMulTilePKfS0_Pfi_param_1];
	ld.param.u64 	%rd6, [_Z10matMulTilePKfS0_Pfi_param_2];
	ld.param.u32 	%r24, [_Z10matMulTilePKfS0_Pfi_param_3];
	mov.u32 	%r25, %ctaid.y;
	shl.b32 	%r26, %r25, 4;
	mov.u32 	%r40, %tid.y;
	add.s32 	%r2, %r26, %r40;
	mov.u32 	%r27, %ctaid.x;
	shl.b32 	%r3, %r27, 4;
	mov.u32 	%r38, %tid.x;
	add.s32 	%r5, %r3, %r38;
	setp.lt.s32 	%p1, %r24, 1;
	mov.f32 	%f62, 0f00000000;
	@%p1 bra 	$L__BB0_7;
	add.s32 	%r28, %r24, 15;
	shr.u32 	%r29, %r28, 4;
	shl.b32 	%r30, %r40, 6;
	mov.u32 	%r31, _ZZ10matMulTilePKfS0_PfiE6a_tile;
	add.s32 	%r6, %r31, %r30;
	shl.b32 	%r32, %r38, 2;
	add.s32 	%r7, %r6, %r32;
	mov.u32 	%r33, _ZZ10matMulTilePKfS0_PfiE6b_tile;
	add.s32 	%r9, %r33, %r32;
	add.s32 	%r8, %r9, %r30;
	neg.s32 	%r42, %r29;
	mad.lo.s32 	%r34, %r40, %r24, %r38;
	add.s32 	%r41, %r34, %r3;
	shl.b32 	%r12, %r24, 4;
	mad.lo.s32 	%r39, %r24, %r2, %r38;
	cvta.to.global.u64 	%rd1, %rd4;
	cvta.to.global.u64 	%rd2, %rd5;
	mov.f32 	%f62, 0f00000000;
$L__BB0_2:
	setp.ge.u32 	%p2, %r2, %r24;
	mul.wide.s32 	%rd7, %r39, 4;
	add.s64 	%rd3, %rd1, %rd7;
	setp.ge.s32 	%p3, %r38, %r24;
	mov.f32 	%f60, 0f00000000;
	or.pred  	%p4, %p2, %p3;
	@%p4 bra 	$L__BB0_4;
	ld.global.f32 	%f60, [%rd3];
$L__BB0_4:
	st.shared.f32 	[%r7], %f60;
	mov.f32 	%f61, 0f00000000;
	max.s32 	%r35, %r5, %r40;
	setp.ge.s32 	%p5, %r35, %r24;
	@%p5 bra 	$L__BB0_6;
	mul.wide.s32 	%rd8, %r41, 4;
	add.s64 	%rd9, %rd2, %rd8;
	ld.global.f32 	%f61, [%rd9];
$L__BB0_6:
	st.shared.f32 	[%r8], %f61;
	bar.sync 	0;
	ld.shared.f32 	%f12, [%r6];
	ld.shared.f32 	%f13, [%r9];
	fma.rn.f32 	%f14, %f12, %f13, %f62;
	ld.shared.f32 	%f15, [%r6+4];
	ld.shared.f32 	%f16, [%r9+64];
	fma.rn.f32 	%f17, %f15, %f16, %f14;
	ld.shared.f32 	%f18, [%r6+8];
	ld.shared.f32 	%f19, [%r9+128];
	fma.rn.f32 	%f20, %f18, %f19, %f17;
	ld.shared.f32 	%f21, [%r6+12];
	ld.shared.f32 	%f22, [%r9+192];
	fma.rn.f32 	%f23, %f21, %f22, %f20;
	ld.shared.f32 	%f24, [%r6+16];
	ld.shared.f32 	%f25, [%r9+256];
	fma.rn.f32 	%f26, %f24, %f25, %f23;
	ld.shared.f32 	%f27, [%r6+20];
	ld.shared.f32 	%f28, [%r9+320];
	fma.rn.f32 	%f29, %f27, %f28, %f26;
	ld.shared.f32 	%f30, [%r6+24];
	ld.shared.f32 	%f31, [%r9+384];
	fma.rn.f32 	%f32, %f30, %f31, %f29;
	ld.shared.f32 	%f33, [%r6+28];
	ld.shared.f32 	%f34, [%r9+448];
	fma.rn.f32 	%f35, %f33, %f34, %f32;
	ld.shared.f32 	%f36, [%r6+32];
	ld.shared.f32 	%f37, [%r9+512];
	fma.rn.f32 	%f38, %f36, %f37, %f35;
	ld.shared.f32 	%f39, [%r6+36];
	ld.shared.f32 	%f40, [%r9+576];
	fma.rn.f32 	%f41, %f39, %f40, %f38;
	ld.shared.f32 	%f42, [%r6+40];
	ld.shared.f32 	%f43, [%r9+640];
	fma.rn.f32 	%f44, %f42, %f43, %f41;
	ld.shared.f32 	%f45, [%r6+44];
	ld.shared.f32 	%f46, [%r9+704];
	fma.rn.f32 	%f47, %f45, %f46, %f44;
	ld.shared.f32 	%f48, [%r6+48];
	ld.shared.f32 	%f49, [%r9+768];
	fma.rn.f32 	%f50, %f48, %f49, %f47;
	ld.shared.f32 	%f51, [%r6+52];
	ld.shared.f32 	%f52, [%r9+832];
	fma.rn.f32 	%f53, %f51, %f52, %f50;
	ld.shared.f32 	%f54, [%r6+56];
	ld.shared.f32 	%f55, [%r9+896];
	fma.rn.f32 	%f56, %f54, %f55, %f53;
	ld.shared.f32 	%f57, [%r6+60];
	ld.shared.f32 	%f58, [%r9+960];
	fma.rn.f32 	%f62, %f57, %f58, %f56;
	bar.sync 	0;
	add.s32 	%r42, %r42, 1;
	setp.ne.s32 	%p6, %r42, 0;
	add.s32 	%r41, %r41, %r12;
	add.s32 	%r40, %r40, 16;
	add.s32 	%r39, %r39, 16;
	add.s32 	%r38, %r38, 16;
	@%p6 bra 	$L__BB0_2;
$L__BB0_7:
	max.s32 	%r36, %r2, %r5;
	setp.ge.s32 	%p7, %r36, %r24;
	@%p7 bra 	$L__BB0_9;
	mad.lo.s32 	%r37, %r24, %r2, %r5;
	cvta.to.global.u64 	%rd10, %rd6;
	mul.wide.s32 	%rd11, %r37, 4;
	add.s64 	%rd12, %rd10, %rd11;
	st.global.f32 	[%rd12], %f62;
$L__BB0_9:
	ret;

}


// ===== COMPILED SASS (sm_100) =====

	.target	sm_100

	.elftype	@"ET_EXEC"


//--------------------- .note.nv.tkinfo           --------------------------
	.section	.note.nv.tkinfo,"",@"SHT_NOTE"
	.sectionflags	@"SHF_NOTE_NV_TKINFO"
	.tkinfo
        /*0018*/ 	.word	0x00000002
        /*0030*/ 	.string	""
        /*0030*/ 	.string	"ptxas"
        /*0030*/ 	.string	"Cuda compilation tools, release 13.0, V13.0.88"
        /*0030*/ 	.string	"Build cuda_13.0.r13.0/compiler.36424714_0"
        /*0030*/ 	.string	"-arch sm_100 -m 64 "



//--------------------- .note.nv.cuinfo           --------------------------
	.section	.note.nv.cuinfo,"",@"SHT_NOTE"
	.sectionflags	@"SHF_NOTE_NV_CUINFO"
        /*0018*/ 	.short	0x0002
        /*001a*/ 	.short	0x0064
        /*001c*/ 	.short	0x0082
	.zero		2


//--------------------- .nv.info                  --------------------------
	.section	.nv.info,"",@"SHT_CUDA_INFO"
	.align	4


	//----- nvinfo : EIATTR_REGCOUNT
	.align		4
        /*0000*/ 	.byte	0x04, 0x2f
        /*0002*/ 	.short	(.L_1 - .L_0)
	.align		4
.L_0:
        /*0004*/ 	.word	index@(_Z10matMulTilePKfS0_Pfi)
        /*0008*/ 	.word	0x00000020


	//----- nvinfo : EIATTR_FRAME_SIZE
	.align		4
.L_1:
        /*000c*/ 	.byte	0x04, 0x11
        /*000e*/ 	.short	(.L_3 - .L_2)
	.align		4
.L_2:
        /*0010*/ 	.word	index@(_Z10matMulTilePKfS0_Pfi)
        /*0014*/ 	.word	0x00000000


	//----- nvinfo : EIATTR_MIN_STACK_SIZE
	.align		4
.L_3:
        /*0018*/ 	.byte	0x04, 0x12
        /*001a*/ 	.short	(.L_5 - .L_4)
	.align		4
.L_4:
        /*001c*/ 	.word	index@(_Z10matMulTilePKfS0_Pfi)
        /*0020*/ 	.word	0x00000000
.L_5:


//--------------------- .nv.compat                --------------------------
	.section	.nv.compat,"",@"SHT_CUDA_COMPAT_INFO"
	.align	4
        /*0000*/ 	.byte	0x02, 0x09, 0x00, 0x00, 0x02, 0x02, 0x01, 0x00, 0x02, 0x05, 0x05, 0x00, 0x03, 0x07, 0x01, 0x01
        /*0010*/ 	.byte	0x02, 0x03, 0x00, 0x00, 0x02, 0x06, 0x01, 0x00, 0x04, 0x0b, 0x08, 0x00, 0x09, 0x00, 0x00, 0x00
        /*0020*/ 	.byte	0x00, 0x00, 0x00, 0x00


//--------------------- .nv.info._Z10matMulTilePKfS0_Pfi --------------------------
	.section	.nv.info._Z10matMulTilePKfS0_Pfi,"",@"SHT_CUDA_INFO"
	.sectionflags	@""
	.align	4


	//----- nvinfo : EIATTR_CUDA_API_VERSION
	.align		4
        /*0000*/ 	.byte	0x04, 0x37
        /*0002*/ 	.short	(.L_7 - .L_6)
.L_6:
        /*0004*/ 	.word	0x00000082


	//----- nvinfo : EIATTR_KPARAM_INFO
	.align		4
.L_7:
        /*0008*/ 	.byte	0x04, 0x17
        /*000a*/ 	.short	(.L_9 - .L_8)
.L_8:
        /*000c*/ 	.word	0x00000000
        /*0010*/ 	.short	0x0003
        /*0012*/ 	.short	0x0018
        /*0014*/ 	.byte	0x00, 0xf0, 0x11, 0x00


	//----- nvinfo : EIATTR_KPARAM_INFO
	.align		4
.L_9:
        /*0018*/ 	.byte	0x04, 0x17
        /*001a*/ 	.short	(.L_11 - .L_10)
.L_10:
        /*001c*/ 	.word	0x00000000
        /*0020*/ 	.short	0x0002
        /*0022*/ 	.short	0x0010
        /*0024*/ 	.byte	0x00, 0xf5, 0x21, 0x00


	//----- nvinfo : EIATTR_KPARAM_INFO
	.align		4
.L_11:
        /*0028*/ 	.byte	0x04, 0x17
        /*002a*/ 	.short	(.L_13 - .L_12)
.L_12:
        /*002c*/ 	.word	0x00000000
        /*0030*/ 	.short	0x0001
        /*0032*/ 	.short	0x0008
        /*0034*/ 	.byte	0x00, 0xf5, 0x21, 0x00


	//----- nvinfo : EIATTR_KPARAM_INFO
	.align		4
.L_13:
        /*0038*/ 	.byte	0x04, 0x17
        /*003a*/ 	.short	(.L_15 - .L_14)
.L_14:
        /*003c*/ 	.word	0x00000000
        /*0040*/ 	.short	0x0000
        /*0042*/ 	.short	0x0000
        /*0044*/ 	.byte	0x00, 0xf5, 0x21, 0x00


	//----- nvinfo : EIATTR_SPARSE_MMA_MASK
	.align		4
.L_15:
        /*0048*/ 	.byte	0x03, 0x50
        /*004a*/ 	.short	0x0000


	//----- nvinfo : EIATTR_MAXREG_COUNT
	.align		4
        /*004c*/ 	.byte	0x03, 0x1b
        /*004e*/ 	.short	0x00ff


	//----- nvinfo : EIATTR_NUM_BARRIERS
	.align		4
        /*0050*/ 	.byte	0x02, 0x4c
        /*0052*/ 	.byte	0x01
	.zero		1


	//----- nvinfo : EIATTR_MERCURY_ISA_VERSION
	.align		4
        /*0054*/ 	.byte	0x03, 0x5f
        /*0056*/ 	.short	0x0101


	//----- nvinfo : EIATTR_VRC_CTA_INIT_COUNT
	.align		4
        /*0058*/ 	.byte	0x02, 0x4a
	.zero		1
	.zero		1


	//----- nvinfo : EIATTR_EXIT_INSTR_OFFSETS
	.align		4
        /*005c*/ 	.byte	0x04, 0x1c
        /*005e*/ 	.short	(.L_17 - .L_16)


	//   ....[0]....
.L_16:
        /*0060*/ 	.word	0x000005c0


	//   ....[1]....
        /*0064*/ 	.word	0x00000610


	//----- nvinfo : EIATTR_CBANK_PARAM_SIZE
	.align		4
.L_17:
        /*0068*/ 	.byte	0x03, 0x19
        /*006a*/ 	.short	0x001c


	//----- nvinfo : EIATTR_PARAM_CBANK
	.align		4
        /*006c*/ 	.byte	0x04, 0x0a
        /*006e*/ 	.short	(.L_19 - .L_18)
	.align		4
.L_18:
        /*0070*/ 	.word	index@(.nv.constant0._Z10matMulTilePKfS0_Pfi)
        /*0074*/ 	.short	0x0380
        /*0076*/ 	.short	0x001c


	//----- nvinfo : EIATTR_SW_WAR
	.align		4
.L_19:
        /*0078*/ 	.byte	0x04, 0x36
        /*007a*/ 	.short	(.L_21 - .L_20)
.L_20:
        /*007c*/ 	.word	0x00000008
.L_21:


//--------------------- .nv.callgraph             --------------------------
	.section	.nv.callgraph,"",@"SHT_CUDA_CALLGRAPH"
	.align	4
	.sectionentsize	8
	.align		4
        /*0000*/ 	.word	0x00000000
	.align		4
        /*0004*/ 	.word	0xffffffff
	.align		4
        /*0008*/ 	.word	0x00000000
	.align		4
        /*000c*/ 	.word	0xfffffffe
	.align		4
        /*0010*/ 	.word	0x00000000
	.align		4
        /*0014*/ 	.word	0xfffffffd
	.align		4
        /*0018*/ 	.word	0x00000000
	.align		4
        /*001c*/ 	.word	0xfffffffc


//--------------------- .text._Z10matMulTilePKfS0_Pfi --------------------------
	.section	.text._Z10matMulTilePKfS0_Pfi,"ax",@progbits
	.align	128
        .global         _Z10matMulTilePKfS0_Pfi
        .type           _Z10matMulTilePKfS0_Pfi,@function
        .size           _Z10matMulTilePKfS0_Pfi,(.L_x_3 - _Z10matMulTilePKfS0_Pfi)
        .other          _Z10matMulTilePKfS0_Pfi,@"STO_CUDA_ENTRY STV_DEFAULT"
_Z10matMulTilePKfS0_Pfi:
.text._Z10matMulTilePKfS0_Pfi:
[----:B------:R-:W-:Y:S01]  /*0000*/  LDC R1, c[0x0][0x37c] ;  /* 0x0000df00ff017b82 */ /* 0x000fe20000000800 */
[----:B------:R-:W0:Y:S01]  /*0010*/  LDCU UR4, c[0x0][0x398] ;  /* 0x00007300ff0477ac */ /* 0x000e220008000800 */
[----:B------:R-:W1:Y:S01]  /*0020*/  S2R R5, SR_CTAID.Y ;  /* 0x0000000000057919 */ /* 0x000e620000002600 */
[----:B------:R-:W-:Y:S01]  /*0030*/  HFMA2 R25, -RZ, RZ, 0, 0 ;  /* 0x00000000ff197431 */ /* 0x000fe200000001ff */
[----:B------:R-:W2:Y:S01]  /*0040*/  LDCU.64 UR8, c[0x0][0x358] ;  /* 0x00006b00ff0877ac */ /* 0x000ea20008000a00 */
[----:B------:R-:W1:Y:S01]  /*0050*/  S2R R3, SR_TID.Y ;  /* 0x0000000000037919 */ /* 0x000e620000002200 */
[----:B------:R-:W3:Y:S01]  /*0060*/  S2R R10, SR_CTAID.X ;  /* 0x00000000000a7919 */ /* 0x000ee20000002500 */
[----:B------:R-:W3:Y:S01]  /*0070*/  S2R R2, SR_TID.X ;  /* 0x0000000000027919 */ /* 0x000ee20000002100 */
[----:B0-----:R-:W-:-:S04]  /*0080*/  MOV R6, UR4 ;  /* 0x0000000400067c02 */ /* 0x001fc80008000f00 */
[----:B------:R-:W-:Y:S02]  /*0090*/  ISETP.GE.AND P0, PT, R6, 0x1, PT ;  /* 0x000000010600780c */ /* 0x000fe40003f06270 */
[----:B-1----:R-:W-:Y:S02]  /*00a0*/  LEA R5, R5, R3, 0x4 ;  /* 0x0000000305057211 */ /* 0x002fe400078e20ff */
[----:B---3--:R-:W-:-:S09]  /*00b0*/  LEA R4, R10, R2, 0x4 ;  /* 0x000000020a047211 */ /* 0x008fd200078e20ff */
[----:B--2---:R-:W-:Y:S05]  /*00c0*/  @!P0 BRA `(.L_x_0) ;  /* 0x0000000400348947 */ /* 0x004fea0003800000 */
[----:B------:R-:W0:Y:S01]  /*00d0*/  S2UR UR6, SR_CgaCtaId ;  /* 0x00000000000679c3 */ /* 0x000e220000008800 */
[----:B------:R-:W-:Y:S01]  /*00e0*/  UMOV UR4, 0x400 ;  /* 0x0000040000047882 */ /* 0x000fe20000000000 */
[----:B------:R-:W-:Y:S01]  /*00f0*/  IADD3 R8, PT, PT, R6, 0xf, RZ ;  /* 0x0000000f06087810 */ /* 0x000fe20007ffe0ff */
[----:B------:R-:W-:Y:S01]  /*0100*/  UIADD3 UR5, UPT, UPT, UR4, 0x400, URZ ;  /* 0x0000040004057890 */ /* 0x000fe2000fffe0ff */
[-CC-:B------:R-:W-:Y:S01]  /*0110*/  IMAD R7, R3, R6.reuse, R2.reuse ;  /* 0x0000000603077224 */ /* 0x180fe200078e0202 */
[----:B------:R-:W-:Y:S01]  /*0120*/  MOV R25, RZ ;  /* 0x000000ff00197202 */ /* 0x000fe20000000f00 */
[----:B------:R-:W-:Y:S01]  /*0130*/  IMAD R18, R5, R6, R2 ;  /* 0x0000000605127224 */ /* 0x000fe200078e0202 */
[----:B------:R-:W-:Y:S01]  /*0140*/  SHF.R.U32.HI R8, RZ, 0x4, R8 ;  /* 0x00000004ff087819 */ /* 0x000fe20000011608 */
[----:B------:R-:W1:Y:S01]  /*0150*/  LDC R0, c[0x0][0x398] ;  /* 0x0000e600ff007b82 */ /* 0x000e620000000800 */
[----:B------:R-:W-:Y:S02]  /*0160*/  IMAD R7, R10, 0x10, R7 ;  /* 0x000000100a077824 */ /* 0x000fe400078e0207 */
[----:B------:R-:W-:-:S05]  /*0170*/  IADD3 R19, PT, PT, -R8, RZ, RZ ;  /* 0x000000ff08137210 */ /* 0x000fca0007ffe1ff */
[----:B------:R-:W2:Y:S01]  /*0180*/  LDC.64 R22, c[0x0][0x380] ;  /* 0x0000e000ff167b82 */ /* 0x000ea20000000a00 */
[----:B0-----:R-:W-:Y:S02]  /*0190*/  ULEA UR5, UR6, UR5, 0x18 ;  /* 0x0000000506057291 */ /* 0x001fe4000f8ec0ff */
[----:B------:R-:W-:-:S04]  /*01a0*/  ULEA UR4, UR6, UR4, 0x18 ;  /* 0x0000000406047291 */ /* 0x000fc8000f8ec0ff */
[----:B------:R-:W-:Y:S02]  /*01b0*/  LEA R16, R2, UR5, 0x2 ;  /* 0x0000000502107c11 */ /* 0x000fe4000f8e10ff */
[----:B------:R-:W-:-:S03]  /*01c0*/  LEA R17, R3, UR4, 0x6 ;  /* 0x0000000403117c11 */ /* 0x000fc6000f8e30ff */
[----:B------:R-:W-:Y:S01]  /*01d0*/  IMAD R21, R3, 0x40, R16 ;  /* 0x0000004003157824 */ /* 0x000fe200078e0210 */
[----:B------:R-:W-:-:S07]  /*01e0*/  LEA R20, R2, R17, 0x2 ;  /* 0x0000001102147211 */ /* 0x000fce00078e10ff */
.L_x_1:
[----:B-1----:R-:W-:Y:S01]  /*01f0*/  MOV R6, R0 ;  /* 0x0000000000067202 */ /* 0x002fe20000000f00 */
[----:B------:R-:W-:Y:S01]  /*0200*/  HFMA2 R29, -RZ, RZ, 0, 0 ;  /* 0x00000000ff1d7431 */ /* 0x000fe200000001ff */
[----:B------:R-:W-:Y:S02]  /*0210*/  VIMNMX R9, PT, PT, R4, R3, !PT ;  /* 0x0000000304097248 */ /* 0x000fe40007fe0100 */
[-C--:B------:R-:W-:Y:S02]  /*0220*/  ISETP.GE.AND P0, PT, R2, R6.reuse, PT ;  /* 0x000000060200720c */ /* 0x080fe40003f06270 */
[-C--:B------:R-:W-:Y:S01]  /*0230*/  ISETP.GE.AND P1, PT, R9, R6.reuse, PT ;  /* 0x000000060900720c */ /* 0x080fe20003f26270 */
[----:B--2---:R-:W-:Y:S01]  /*0240*/  IMAD.WIDE R8, R18, 0x4, R22 ;  /* 0x0000000412087825 */ /* 0x004fe200078e0216 */
[----:B------:R-:W-:Y:S02]  /*0250*/  ISETP.GE.U32.OR P0, PT, R5, R6, P0 ;  /* 0x000000060500720c */ /* 0x000fe40000706470 */
[----:B------:R-:W-:-:S09]  /*0260*/  MOV R24, RZ ;  /* 0x000000ff00187202 */ /* 0x000fd20000000f00 */
[----:B------:R-:W0:Y:S02]  /*0270*/  @!P1 LDC.64 R10, c[0x0][0x388] ;  /* 0x0000e200ff0a9b82 */ /* 0x000e240000000a00 */
[----:B------:R-:W2:Y:S01]  /*0280*/  @!P0 LDG.E R29, desc[UR8][R8.64] ;  /* 0x00000008081d8981 */ /* 0x000ea2000c1e1900 */
[----:B0-----:R-:W-:-:S05]  /*0290*/  @!P1 IMAD.WIDE R10, R7, 0x4, R10 ;  /* 0x00000004070a9825 */ /* 0x001fca00078e020a */
[----:B------:R-:W3:Y:S01]  /*02a0*/  @!P1 LDG.E R24, desc[UR8][R10.64] ;  /* 0x000000080a189981 */ /* 0x000ee2000c1e1900 */
[----:B------:R-:W-:-:S05]  /*02b0*/  VIADD R19, R19, 0x1 ;  /* 0x0000000113137836 */ /* 0x000fca0000000000 */
[----:B------:R-:W-:Y:S02]  /*02c0*/  ISETP.NE.AND P0, PT, R19, RZ, PT ;  /* 0x000000ff1300720c */ /* 0x000fe40003f05270 */
[----:B------:R-:W-:Y:S02]  /*02d0*/  IADD3 R3, PT, PT, R3, 0x10, RZ ;  /* 0x0000001003037810 */ /* 0x000fe40007ffe0ff */
[----:B------:R-:W-:Y:S02]  /*02e0*/  IADD3 R18, PT, PT, R18, 0x10, RZ ;  /* 0x0000001012127810 */ /* 0x000fe40007ffe0ff */
[----:B------:R-:W-:Y:S02]  /*02f0*/  IADD3 R2, PT, PT, R2, 0x10, RZ ;  /* 0x0000001002027810 */ /* 0x000fe40007ffe0ff */
[----:B------:R-:W-:Y:S01]  /*0300*/  LEA R7, R6, R7, 0x4 ;  /* 0x0000000706077211 */ /* 0x000fe200078e20ff */
[----:B--2---:R-:W-:Y:S04]  /*0310*/  STS [R20], R29 ;  /* 0x0000001d14007388 */ /* 0x004fe80000000800 */
[----:B---3--:R-:W-:Y:S01]  /*0320*/  STS [R21], R24 ;  /* 0x0000001815007388 */ /* 0x008fe20000000800 */
[----:B------:R-:W-:Y:S06]  /*0330*/  BAR.SYNC.DEFER_BLOCKING 0x0 ;  /* 0x0000000000007b1d */ /* 0x000fec0000010000 */
[----:B------:R-:W-:Y:S04]  /*0340*/  LDS R26, [R16] ;  /* 0x00000000101a7984 */ /* 0x000fe80000000800 */
[----:B------:R-:W0:Y:S04]  /*0350*/  LDS.128 R12, [R17] ;  /* 0x00000000110c7984 */ /* 0x000e280000000c00 */
[----:B------:R-:W1:Y:S04]  /*0360*/  LDS R28, [R16+0x40] ;  /* 0x00004000101c7984 */ /* 0x000e680000000800 */
[----:B------:R-:W2:Y:S04]  /*0370*/  LDS R27, [R16+0x80] ;  /* 0x00008000101b7984 */ /* 0x000ea80000000800 */
[----:B------:R-:W-:Y:S04]  /*0380*/  LDS.128 R8, [R17+0x10] ;  /* 0x0000100011087984 */ /* 0x000fe80000000c00 */
[----:B------:R-:W-:Y:S01]  /*0390*/  LDS R24, [R16+0x140] ;  /* 0x0001400010187984 */ /* 0x000fe20000000800 */
[----:B0-----:R-:W-:-:S03]  /*03a0*/  FFMA R26, R12, R26, R25 ;  /* 0x0000001a0c1a7223 */ /* 0x001fc60000000019 */
[----:B------:R-:W0:Y:S01]  /*03b0*/  LDS R12, [R16+0xc0] ;  /* 0x0000c000100c7984 */ /* 0x000e220000000800 */
[----:B-1----:R-:W-:-:S03]  /*03c0*/  FFMA R26, R28, R13, R26 ;  /* 0x0000000d1c1a7223 */ /* 0x002fc6000000001a */
[----:B------:R-:W1:Y:S04]  /*03d0*/  LDS R13, [R16+0x100] ;  /* 0x00010000100d7984 */ /* 0x000e680000000800 */
[----:B------:R-:W3:Y:S01]  /*03e0*/  LDS R25, [R16+0x180] ;  /* 0x0001800010197984 */ /* 0x000ee20000000800 */
[----:B--2---:R-:W-:-:S04]  /*03f0*/  FFMA R27, R27, R14, R26 ;  /* 0x0000000e1b1b7223 */ /* 0x004fc8000000001a */
[----:B0-----:R-:W-:Y:S02]  /*0400*/  FFMA R15, R12, R15, R27 ;  /* 0x0000000f0c0f7223 */ /* 0x001fe4000000001b */
[----:B------:R-:W-:Y:S02]  /*0410*/  LDS R27, [R16+0x200] ;  /* 0x00020000101b7984 */ /* 0x000fe40000000800 */
[----:B-1----:R-:W-:Y:S02]  /*0420*/  FFMA R13, R8, R13, R15 ;  /* 0x0000000d080d7223 */ /* 0x002fe4000000000f */
[----:B------:R-:W0:Y:S02]  /*0430*/  LDS R8, [R16+0x1c0] ;  /* 0x0001c00010087984 */ /* 0x000e240000000800 */
[----:B------:R-:W-:Y:S02]  /*0440*/  FFMA R26, R24, R9, R13 ;  /* 0x00000009181a7223 */ /* 0x000fe4000000000d */
[----:B------:R-:W1:Y:S04]  /*0450*/  LDS.128 R12, [R17+0x20] ;  /* 0x00002000110c7984 */ /* 0x000e680000000c00 */
[----:B------:R-:W2:Y:S01]  /*0460*/  LDS R24, [R16+0x240] ;  /* 0x0002400010187984 */ /* 0x000ea20000000800 */
[----:B---3--:R-:W-:-:S03]  /*0470*/  FFMA R9, R25, R10, R26 ;  /* 0x0000000a19097223 */ /* 0x008fc6000000001a */
[----:B------:R-:W3:Y:S01]  /*0480*/  LDS R25, [R16+0x280] ;  /* 0x0002800010197984 */ /* 0x000ee20000000800 */
[----:B0-----:R-:W-:-:S04]  /*0490*/  FFMA R9, R8, R11, R9 ;  /* 0x0000000b08097223 */ /* 0x001fc80000000009 */
[----:B-1----:R-:W-:Y:S02]  /*04a0*/  FFMA R9, R12, R27, R9 ;  /* 0x0000001b0c097223 */ /* 0x002fe40000000009 */
[----:B------:R-:W0:Y:S02]  /*04b0*/  LDS R12, [R16+0x2c0] ;  /* 0x0002c000100c7984 */ /* 0x000e240000000800 */
[----:B--2---:R-:W-:Y:S02]  /*04c0*/  FFMA R24, R24, R13, R9 ;  /* 0x0000000d18187223 */ /* 0x004fe40000000009 */
[----:B------:R-:W-:Y:S04]  /*04d0*/  LDS R13, [R16+0x300] ;  /* 0x00030000100d7984 */ /* 0x000fe80000000800 */
[----:B------:R-:W1:Y:S01]  /*04e0*/  LDS.128 R8, [R17+0x30] ;  /* 0x0000300011087984 */ /* 0x000e620000000c00 */
[----:B---3--:R-:W-:-:S03]  /*04f0*/  FFMA R25, R25, R14, R24 ;  /* 0x0000000e19197223 */ /* 0x008fc60000000018 */
[----:B------:R-:W2:Y:S04]  /*0500*/  LDS R27, [R16+0x340] ;  /* 0x00034000101b7984 */ /* 0x000ea80000000800 */
[----:B------:R-:W3:Y:S04]  /*0510*/  LDS R24, [R16+0x380] ;  /* 0x0003800010187984 */ /* 0x000ee80000000800 */
[----:B------:R-:W4:Y:S01]  /*0520*/  LDS R14, [R16+0x3c0] ;  /* 0x0003c000100e7984 */ /* 0x000f220000000800 */
[----:B0-----:R-:W-:-:S04]  /*0530*/  FFMA R15, R12, R15, R25 ;  /* 0x0000000f0c0f7223 */ /* 0x001fc80000000019 */
[----:B-1----:R-:W-:-:S04]  /*0540*/  FFMA R8, R8, R13, R15 ;  /* 0x0000000d08087223 */ /* 0x002fc8000000000f */
[----:B--2---:R-:W-:-:S04]  /*0550*/  FFMA R9, R27, R9, R8 ;  /* 0x000000091b097223 */ /* 0x004fc80000000008 */
[----:B---3--:R-:W-:-:S04]  /*0560*/  FFMA R9, R24, R10, R9 ;  /* 0x0000000a18097223 */ /* 0x008fc80000000009 */
[----:B----4-:R-:W-:Y:S01]  /*0570*/  FFMA R25, R14, R11, R9 ;  /* 0x0000000b0e197223 */ /* 0x010fe20000000009 */
[----:B------:R-:W-:Y:S06]  /*0580*/  BAR.SYNC.DEFER_BLOCKING 0x0 ;  /* 0x0000000000007b1d */ /* 0x000fec0000010000 */
[----:B------:R-:W-:Y:S05]  /*0590*/  @P0 BRA `(.L_x_1) ;  /* 0xfffffffc00140947 */ /* 0x000fea000383ffff */
.L_x_0:
[----:B------:R-:W-:-:S04]  /*05a0*/  VIMNMX R3, PT, PT, R5, R4, !PT ;  /* 0x0000000405037248 */ /* 0x000fc80007fe0100 */
[----:B------:R-:W-:-:S13]  /*05b0*/  ISETP.GE.AND P0, PT, R3, R6, PT ;  /* 0x000000060300720c */ /* 0x000fda0003f06270 */
[----:B------:R-:W-:Y:S05]  /*05c0*/  @P0 EXIT ;  /* 0x000000000000094d */ /* 0x000fea0003800000 */
[----:B------:R-:W0:Y:S01]  /*05d0*/  LDC.64 R2, c[0x0][0x390] ;  /* 0x0000e400ff027b82 */ /* 0x000e220000000a00 */
[----:B------:R-:W-:-:S04]  /*05e0*/  IMAD R5, R5, R6, R4 ;  /* 0x0000000605057224 */ /* 0x000fc800078e0204 */
[----:B0-----:R-:W-:-:S05]  /*05f0*/  IMAD.WIDE R2, R5, 0x4, R2 ;  /* 0x0000000405027825 */ /* 0x001fca00078e0202 */
[----:B------:R-:W-:Y:S01]  /*0600*/  STG.E desc[UR8][R2.64], R25 ;  /* 0x0000001902007986 */ /* 0x000fe2000c101908 */
[----:B------:R-:W-:Y:S05]  /*0610*/  EXIT ;  /* 0x000000000000794d */ /* 0x000fea0003800000 */
.L_x_2:
[----:B------:R-:W-:-:S00]  /*0620*/  BRA `(.L_x_2) ;  /* 0xfffffffc00fc7947 */ /* 0x000fc0000383ffff */
[----:B------:R-:W-:-:S00]  /*0630*/  NOP ;  /* 0x0000000000007918 */ /* 0x000fc00000000000 */
        /* <DEDUP_REMOVED lines=12> */
.L_x_3:


//--------------------- .nv.shared._Z10matMulTilePKfS0_Pfi --------------------------
	.section	.nv.shared._Z10matMulTilePKfS0_Pfi,"aw",@nobits
	.sectionflags	@""
	.align	4
.nv.shared._Z10matMulTilePKfS0_Pfi:
	.zero		3072


//--------------------- .nv.shared.reserved.0     --------------------------
	.section	.nv.shared.reserved.0,"aw",@nobits
	.weak		__nv_reservedSMEM_offset_0_alias
	.size		__nv_reservedSMEM_offset_0_alias, 0, 64
	.other		__nv_reservedSMEM_offset_0_alias,@"STO_CUDA_RESERVED_SHARED STV_DEFAULT"
__nv_reservedSMEM_offset_0_alias:
	.zero		0
	.zero		64


//--------------------- .nv.constant0._Z10matMulTilePKfS0_Pfi --------------------------
	.section	.nv.constant0._Z10matMulTilePKfS0_Pfi,"a",@progbits
	.sectionflags	@""
	.align	4
.nv.constant0._Z10matMulTilePKfS0_Pfi:
	.zero		924


//--------------------- SYMBOLS --------------------------

	.type		.nv.reservedSmem.offset0,@object
	.size		.nv.reservedSmem.offset0,0x4
	.type		.nv.reservedSmem.cap,@object
	.size		.nv.reservedSmem.cap,0x4
